//
// Generated by NVIDIA NVVM Compiler
//
// Compiler Build ID: CL-36424714
// Cuda compilation tools, release 13.0, V13.0.88
// Based on NVVM 20.0.0
//

.version 9.0
.target sm_100
.address_size 64

	// .globl	_Z28probe_mma_fp16_acc_fp32_oncefffPf

.visible .entry _Z28probe_mma_fp16_acc_fp32_oncefffPf(
	.param .f32 _Z28probe_mma_fp16_acc_fp32_oncefffPf_param_0,
	.param .f32 _Z28probe_mma_fp16_acc_fp32_oncefffPf_param_1,
	.param .f32 _Z28probe_mma_fp16_acc_fp32_oncefffPf_param_2,
	.param .u64 .ptr .align 1 _Z28probe_mma_fp16_acc_fp32_oncefffPf_param_3
)
{
	.reg .pred 	%p<3>;
	.reg .b32 	%r<17>;
	.reg .b32 	%f<17>;
	.reg .b64 	%rd<3>;

	ld.param.f32 	%f2, [_Z28probe_mma_fp16_acc_fp32_oncefffPf_param_0];
	ld.param.f32 	%f3, [_Z28probe_mma_fp16_acc_fp32_oncefffPf_param_1];
	ld.param.f32 	%f4, [_Z28probe_mma_fp16_acc_fp32_oncefffPf_param_2];
	ld.param.u64 	%rd1, [_Z28probe_mma_fp16_acc_fp32_oncefffPf_param_3];
	mov.u32 	%r1, %tid.x;
	setp.ne.s32 	%p1, %r1, 0;
	mov.b32 	%r15, 0;
	mov.u32 	%r16, %r15;
	@%p1 bra 	$L__BB0_2;
	// begin inline asm
	{ cvt.rn.f16x2.f32 %r15, %f4, %f3; }

	// end inline asm
	mov.f32 	%f8, 0f3F800000;
	// begin inline asm
	{ cvt.rn.f16x2.f32 %r16, %f8, %f8; }

	// end inline asm
$L__BB0_2:
	setp.ne.s32 	%p2, %r1, 0;
	mov.b32 	%r14, 0;
	// begin inline asm
	mma.sync.aligned.m16n8k16.row.col.f32.f16.f16.f32 {%f9, %f10, %f11, %f12}, {%r15, %r14, %r14, %r14}, {%r16, %r14}, {%f2, %f2, %f2, %f2};

	// end inline asm
	@%p2 bra 	$L__BB0_4;
	cvta.to.global.u64 	%rd2, %rd1;
	st.global.f32 	[%rd2], %f9;
$L__BB0_4:
	ret;

}


// ===== COMPILED SASS (sm_100) =====

	.target	sm_100

	.elftype	@"ET_EXEC"


//--------------------- .note.nv.tkinfo           --------------------------
	.section	.note.nv.tkinfo,"",@"SHT_NOTE"
	.sectionflags	@"SHF_NOTE_NV_TKINFO"
	.tkinfo
        /*0018*/ 	.word	0x00000002
        /*0030*/ 	.string	""
        /*0030*/ 	.string	"ptxas"
        /*0030*/ 	.string	"Cuda compilation tools, release 13.0, V13.0.88"
        /*0030*/ 	.string	"Build cuda_13.0.r13.0/compiler.36424714_0"
        /*0030*/ 	.string	"-arch sm_100 -m 64 "



//--------------------- .note.nv.cuinfo           --------------------------
	.section	.note.nv.cuinfo,"",@"SHT_NOTE"
	.sectionflags	@"SHF_NOTE_NV_CUINFO"
        /*0018*/ 	.short	0x0002
        /*001a*/ 	.short	0x0064
        /*001c*/ 	.short	0x0082
	.zero		2


//--------------------- .nv.info                  --------------------------
	.section	.nv.info,"",@"SHT_CUDA_INFO"
	.align	4


	//----- nvinfo : EIATTR_REGCOUNT
	.align		4
        /*0000*/ 	.byte	0x04, 0x2f
        /*0002*/ 	.short	(.L_1 - .L_0)
	.align		4
.L_0:
        /*0004*/ 	.word	index@(_Z28probe_mma_fp16_acc_fp32_oncefffPf)
        /*0008*/ 	.word	0x0000000e


	//----- nvinfo : EIATTR_FRAME_SIZE
	.align		4
.L_1:
        /*000c*/ 	.byte	0x04, 0x11
        /*000e*/ 	.short	(.L_3 - .L_2)
	.align		4
.L_2:
        /*0010*/ 	.word	index@(_Z28probe_mma_fp16_acc_fp32_oncefffPf)
        /*0014*/ 	.word	0x00000000


	//----- nvinfo : EIATTR_MIN_STACK_SIZE
	.align		4
.L_3:
        /*0018*/ 	.byte	0x04, 0x12
        /*001a*/ 	.short	(.L_5 - .L_4)
	.align		4
.L_4:
        /*001c*/ 	.word	index@(_Z28probe_mma_fp16_acc_fp32_oncefffPf)
        /*0020*/ 	.word	0x00000000
.L_5:


//--------------------- .nv.compat                --------------------------
	.section	.nv.compat,"",@"SHT_CUDA_COMPAT_INFO"
	.align	4
        /*0000*/ 	.byte	0x02, 0x09, 0x00, 0x00, 0x02, 0x02, 0x01, 0x00, 0x02, 0x05, 0x05, 0x00, 0x03, 0x07, 0x01, 0x01
        /*0010*/ 	.byte	0x02, 0x03, 0x00, 0x00, 0x02, 0x06, 0x01, 0x00, 0x04, 0x0b, 0x08, 0x00, 0x09, 0x00, 0x00, 0x00
        /*0020*/ 	.byte	0x00, 0x00, 0x00, 0x00


//--------------------- .nv.info._Z28probe_mma_fp16_acc_fp32_oncefffPf --------------------------
	.section	.nv.info._Z28probe_mma_fp16_acc_fp32_oncefffPf,"",@"SHT_CUDA_INFO"
	.sectionflags	@""
	.align	4


	//----- nvinfo : EIATTR_CUDA_API_VERSION
	.align		4
        /*0000*/ 	.byte	0x04, 0x37
        /*0002*/ 	.short	(.L_7 - .L_6)
.L_6:
        /*0004*/ 	.word	0x00000082


	//----- nvinfo : EIATTR_KPARAM_INFO
	.align		4
.L_7:
        /*0008*/ 	.byte	0x04, 0x17
        /*000a*/ 	.short	(.L_9 - .L_8)
.L_8:
        /*000c*/ 	.word	0x00000000
        /*0010*/ 	.short	0x0003
        /*0012*/ 	.short	0x0010
        /*0014*/ 	.byte	0x00, 0xf5, 0x21, 0x00


	//----- nvinfo : EIATTR_KPARAM_INFO
	.align		4
.L_9:
        /*0018*/ 	.byte	0x04, 0x17
        /*001a*/ 	.short	(.L_11 - .L_10)
.L_10:
        /*001c*/ 	.word	0x00000000
        /*0020*/ 	.short	0x0002
        /*0022*/ 	.short	0x0008
        /*0024*/ 	.byte	0x00, 0xf0, 0x11, 0x00


	//----- nvinfo : EIATTR_KPARAM_INFO
	.align		4
.L_11:
        /*0028*/ 	.byte	0x04, 0x17
        /*002a*/ 	.short	(.L_13 - .L_12)
.L_12:
        /*002c*/ 	.word	0x00000000
        /*0030*/ 	.short	0x0001
        /*0032*/ 	.short	0x0004
        /*0034*/ 	.byte	0x00, 0xf0, 0x11, 0x00


	//----- nvinfo : EIATTR_KPARAM_INFO
	.align		4
.L_13:
        /*0038*/ 	.byte	0x04, 0x17
        /*003a*/ 	.short	(.L_15 - .L_14)
.L_14:
        /*003c*/ 	.word	0x00000000
        /*0040*/ 	.short	0x0000
        /*0042*/ 	.short	0x0000
        /*0044*/ 	.byte	0x00, 0xf0, 0x11, 0x00


	//----- nvinfo : EIATTR_SPARSE_MMA_MASK
	.align		4
.L_15:
        /*0048*/ 	.byte	0x03, 0x50
        /*004a*/ 	.short	0x0000


	//----- nvinfo : EIATTR_MAXREG_COUNT
	.align		4
        /*004c*/ 	.byte	0x03, 0x1b
        /*004e*/ 	.short	0x00ff


	//----- nvinfo : EIATTR_MERCURY_ISA_VERSION
	.align		4
        /*0050*/ 	.byte	0x03, 0x5f
        /*0052*/ 	.short	0x0101


	//----- nvinfo : EIATTR_VRC_CTA_INIT_COUNT
	.align		4
        /*0054*/ 	.byte	0x02, 0x4a
	.zero		1
	.zero		1


	//----- nvinfo : EIATTR_EXIT_INSTR_OFFSETS
	.align		4
        /*0058*/ 	.byte	0x04, 0x1c
        /*005a*/ 	.short	(.L_17 - .L_16)


	//   ....[0]....
.L_16:
        /*005c*/ 	.word	0x00000100


	//   ....[1]....
        /*0060*/ 	.word	0x00000140


	//----- nvinfo : EIATTR_CBANK_PARAM_SIZE
	.align		4
.L_17:
        /*0064*/ 	.byte	0x03, 0x19
        /*0066*/ 	.short	0x0018


	//----- nvinfo : EIATTR_PARAM_CBANK
	.align		4
        /*0068*/ 	.byte	0x04, 0x0a
        /*006a*/ 	.short	(.L_19 - .L_18)
	.align		4
.L_18:
        /*006c*/ 	.word	index@(.nv.constant0._Z28probe_mma_fp16_acc_fp32_oncefffPf)
        /*0070*/ 	.short	0x0380
        /*0072*/ 	.short	0x0018


	//----- nvinfo : EIATTR_SW_WAR
	.align		4
.L_19:
        /*0074*/ 	.byte	0x04, 0x36
        /*0076*/ 	.short	(.L_21 - .L_20)
.L_20:
        /*0078*/ 	.word	0x00000008
.L_21:


//--------------------- .nv.callgraph             --------------------------
	.section	.nv.callgraph,"",@"SHT_CUDA_CALLGRAPH"
	.align	4
	.sectionentsize	8
	.align		4
        /*0000*/ 	.word	0x00000000
	.align		4
        /*0004*/ 	.word	0xffffffff
	.align		4
        /*0008*/ 	.word	0x00000000
	.align		4
        /*000c*/ 	.word	0xfffffffe
	.align		4
        /*0010*/ 	.word	0x00000000
	.align		4
        /*0014*/ 	.word	0xfffffffd
	.align		4
        /*0018*/ 	.word	0x00000000
	.align		4
        /*001c*/ 	.word	0xfffffffc


//--------------------- .text._Z28probe_mma_fp16_acc_fp32_oncefffPf --------------------------
	.section	.text._Z28probe_mma_fp16_acc_fp32_oncefffPf,"ax",@progbits
	.align	128
        .global         _Z28probe_mma_fp16_acc_fp32_oncefffPf
        .type           _Z28probe_mma_fp16_acc_fp32_oncefffPf,@function
        .size           _Z28probe_mma_fp16_acc_fp32_oncefffPf,(.L_x_1 - _Z28probe_mma_fp16_acc_fp32_oncefffPf)
        .other          _Z28probe_mma_fp16_acc_fp32_oncefffPf,@"STO_CUDA_ENTRY STV_DEFAULT"
_Z28probe_mma_fp16_acc_fp32_oncefffPf:
.text._Z28probe_mma_fp16_acc_fp32_oncefffPf:
[----:B------:R-:W-:Y:S01]  /*0000*/  LDC R1, c[0x0][0x37c] ;  /* 0x0000df00ff017b82 */ /* 0x000fe20000000800 */
[----:B------:R-:W0:Y:S07]  /*0010*/  S2R R0, SR_TID.X ;  /* 0x0000000000007919 */ /* 0x000e2e0000002100 */
[----:B------:R-:W1:Y:S01]  /*0020*/  LDC R8, c[0x0][0x380] ;  /* 0x0000e000ff087b82 */ /* 0x000e620000000800 */
[----:B------:R-:W-:Y:S02]  /*0030*/  CS2R R4, SRZ ;  /* 0x0000000000047805 */ /* 0x000fe4000001ff00 */
[----:B------:R-:W-:Y:S01]  /*0040*/  CS2R R6, SRZ ;  /* 0x0000000000067805 */ /* 0x000fe2000001ff00 */
[----:B-1----:R-:W-:-:S02]  /*0050*/  IMAD.MOV.U32 R9, RZ, RZ, R8 ;  /* 0x000000ffff097224 */ /* 0x002fc400078e0008 */
[--C-:B------:R-:W-:Y:S02]  /*0060*/  IMAD.MOV.U32 R10, RZ, RZ, R8.reuse ;  /* 0x000000ffff0a7224 */ /* 0x100fe400078e0008 */
[----:B------:R-:W-:Y:S01]  /*0070*/  IMAD.MOV.U32 R11, RZ, RZ, R8 ;  /* 0x000000ffff0b7224 */ /* 0x000fe200078e0008 */
[----:B0-----:R-:W-:-:S13]  /*0080*/  ISETP.NE.AND P0, PT, R0, RZ, PT ;  /* 0x000000ff0000720c */ /* 0x001fda0003f05270 */
[----:B------:R-:W0:Y:S08]  /*0090*/  @!P0 LDC R0, c[0x0][0x384] ;  /* 0x0000e100ff008b82 */ /* 0x000e300000000800 */
[----:B------:R-:W0:Y:S02]  /*00a0*/  @!P0 LDC R3, c[0x0][0x388] ;  /* 0x0000e200ff038b82 */ /* 0x000e240000000800 */
[----:B0-----:R-:W-:-:S02]  /*00b0*/  @!P0 F2FP.F16.F32.PACK_AB R4, R3, R0 ;  /* 0x000000000304823e */ /* 0x001fc400000000ff */
[----:B------:R-:W-:Y:S02]  /*00c0*/  CS2R R2, SRZ ;  /* 0x0000000000027805 */ /* 0x000fe4000001ff00 */
[----:B------:R-:W-:-:S07]  /*00d0*/  @!P0 IMAD.MOV.U32 R2, RZ, RZ, 0x3c003c00 ;  /* 0x3c003c00ff028424 */ /* 0x000fce00078e00ff */
[----:B------:R-:W-:Y:S01]  /*00e0*/  HMMA.16816.F32 R4, R4, R2, R8 ;  /* 0x000000020404723c */ /* 0x000fe20000001808 */
[----:B------:R-:W-:-:S04]  /*00f0*/  NOP ;  /* 0x0000000000007918 */ /* 0x000fc80000000000 */
[----:B------:R-:W-:-:S15]  /*0100*/  @P0 EXIT ;  /* 0x000000000000094d */ /* 0x000fde0003800000 */
[----:B------:R-:W0:Y:S01]  /*0110*/  LDC.64 R2, c[0x0][0x390] ;  /* 0x0000e400ff027b82 */ /* 0x000e220000000a00 */
[----:B------:R-:W0:Y:S02]  /*0120*/  LDCU.64 UR4, c[0x0][0x358] ;  /* 0x00006b00ff0477ac */ /* 0x000e240008000a00 */
[----:B0-----:R-:W-:Y:S01]  /*0130*/  STG.E desc[UR4][R2.64], R4 ;  /* 0x0000000402007986 */ /* 0x001fe2000c101904 */
[----:B------:R-:W-:Y:S05]  /*0140*/  EXIT ;  /* 0x000000000000794d */ /* 0x000fea0003800000 */
.L_x_0:
[----:B------:R-:W-:-:S00]  /*0150*/  BRA `(.L_x_0) ;  /* 0xfffffffc00fc7947 */ /* 0x000fc0000383ffff */
[----:B------:R-:W-:-:S00]  /*0160*/  NOP ;  /* 0x0000000000007918 */ /* 0x000fc00000000000 */
        /* <DEDUP_REMOVED lines=9> */
.L_x_1:


//--------------------- .nv.shared.reserved.0     --------------------------
	.section	.nv.shared.reserved.0,"aw",@nobits
	.weak		__nv_reservedSMEM_offset_0_alias
	.size		__nv_reservedSMEM_offset_0_alias, 0, 64
	.other		__nv_reservedSMEM_offset_0_alias,@"STO_CUDA_RESERVED_SHARED STV_DEFAULT"
__nv_reservedSMEM_offset_0_alias:
	.zero		0
	.zero		64


//--------------------- .nv.constant0._Z28probe_mma_fp16_acc_fp32_oncefffPf --------------------------
	.section	.nv.constant0._Z28probe_mma_fp16_acc_fp32_oncefffPf,"a",@progbits
	.sectionflags	@""
	.align	4
.nv.constant0._Z28probe_mma_fp16_acc_fp32_oncefffPf:
	.zero		920


//--------------------- SYMBOLS --------------------------

	.type		.nv.reservedSmem.offset0,@object
	.size		.nv.reservedSmem.offset0,0x4
